//
// Generated by NVIDIA NVVM Compiler
//
// Compiler Build ID: CL-36424714
// Cuda compilation tools, release 13.0, V13.0.88
// Based on NVVM 20.0.0
//

.version 9.0
.target sm_100
.address_size 64

	// .globl	_Z6mataddPiS_S_i

.visible .entry _Z6mataddPiS_S_i(
	.param .u64 .ptr .align 1 _Z6mataddPiS_S_i_param_0,
	.param .u64 .ptr .align 1 _Z6mataddPiS_S_i_param_1,
	.param .u64 .ptr .align 1 _Z6mataddPiS_S_i_param_2,
	.param .u32 _Z6mataddPiS_S_i_param_3
)
{
	.reg .pred 	%p<2>;
	.reg .b32 	%r<15>;
	.reg .b64 	%rd<11>;

	ld.param.u64 	%rd1, [_Z6mataddPiS_S_i_param_0];
	ld.param.u64 	%rd2, [_Z6mataddPiS_S_i_param_1];
	ld.param.u64 	%rd3, [_Z6mataddPiS_S_i_param_2];
	ld.param.u32 	%r2, [_Z6mataddPiS_S_i_param_3];
	mov.u32 	%r3, %ctaid.x;
	shl.b32 	%r4, %r3, 1;
	mov.u32 	%r5, %tid.x;
	add.s32 	%r6, %r4, %r5;
	mov.u32 	%r7, %ctaid.y;
	shl.b32 	%r8, %r7, 1;
	mov.u32 	%r9, %tid.y;
	add.s32 	%r10, %r8, %r9;
	mad.lo.s32 	%r1, %r2, %r10, %r6;
	mul.lo.s32 	%r11, %r2, %r2;
	setp.ge.s32 	%p1, %r1, %r11;
	@%p1 bra 	$L__BB0_2;
	cvta.to.global.u64 	%rd4, %rd1;
	cvta.to.global.u64 	%rd5, %rd2;
	cvta.to.global.u64 	%rd6, %rd3;
	mul.wide.s32 	%rd7, %r1, 4;
	add.s64 	%rd8, %rd4, %rd7;
	ld.global.u32 	%r12, [%rd8];
	add.s64 	%rd9, %rd5, %rd7;
	ld.global.u32 	%r13, [%rd9];
	add.s32 	%r14, %r13, %r12;
	add.s64 	%rd10, %rd6, %rd7;
	st.global.u32 	[%rd10], %r14;
$L__BB0_2:
	ret;

}


// ===== COMPILED SASS (sm_100) =====

	.target	sm_100

	.elftype	@"ET_EXEC"


//--------------------- .note.nv.tkinfo           --------------------------
	.section	.note.nv.tkinfo,"",@"SHT_NOTE"
	.sectionflags	@"SHF_NOTE_NV_TKINFO"
	.tkinfo
        /*0018*/ 	.word	0x00000002
        /*0030*/ 	.string	""
        /*0030*/ 	.string	"ptxas"
        /*0030*/ 	.string	"Cuda compilation tools, release 13.0, V13.0.88"
        /*0030*/ 	.string	"Build cuda_13.0.r13.0/compiler.36424714_0"
        /*0030*/ 	.string	"-arch sm_100 -m 64 "



//--------------------- .note.nv.cuinfo           --------------------------
	.section	.note.nv.cuinfo,"",@"SHT_NOTE"
	.sectionflags	@"SHF_NOTE_NV_CUINFO"
        /*0018*/ 	.short	0x0002
        /*001a*/ 	.short	0x0064
        /*001c*/ 	.short	0x0082
	.zero		2


//--------------------- .nv.info                  --------------------------
	.section	.nv.info,"",@"SHT_CUDA_INFO"
	.align	4


	//----- nvinfo : EIATTR_REGCOUNT
	.align		4
        /*0000*/ 	.byte	0x04, 0x2f
        /*0002*/ 	.short	(.L_1 - .L_0)
	.align		4
.L_0:
        /*0004*/ 	.word	index@(_Z6mataddPiS_S_i)
        /*0008*/ 	.word	0x0000000c


	//----- nvinfo : EIATTR_FRAME_SIZE
	.align		4
.L_1:
        /*000c*/ 	.byte	0x04, 0x11
        /*000e*/ 	.short	(.L_3 - .L_2)
	.align		4
.L_2:
        /*0010*/ 	.word	index@(_Z6mataddPiS_S_i)
        /*0014*/ 	.word	0x00000000


	//----- nvinfo : EIATTR_MIN_STACK_SIZE
	.align		4
.L_3:
        /*0018*/ 	.byte	0x04, 0x12
        /*001a*/ 	.short	(.L_5 - .L_4)
	.align		4
.L_4:
        /*001c*/ 	.word	index@(_Z6mataddPiS_S_i)
        /*0020*/ 	.word	0x00000000
.L_5:


//--------------------- .nv.compat                --------------------------
	.section	.nv.compat,"",@"SHT_CUDA_COMPAT_INFO"
	.align	4
        /*0000*/ 	.byte	0x02, 0x09, 0x00, 0x00, 0x02, 0x02, 0x01, 0x00, 0x02, 0x05, 0x05, 0x00, 0x03, 0x07, 0x01, 0x01
        /*0010*/ 	.byte	0x02, 0x03, 0x00, 0x00, 0x02, 0x06, 0x01, 0x00, 0x04, 0x0b, 0x08, 0x00, 0x09, 0x00, 0x00, 0x00
        /*0020*/ 	.byte	0x00, 0x00, 0x00, 0x00


//--------------------- .nv.info._Z6mataddPiS_S_i --------------------------
	.section	.nv.info._Z6mataddPiS_S_i,"",@"SHT_CUDA_INFO"
	.sectionflags	@""
	.align	4


	//----- nvinfo : EIATTR_CUDA_API_VERSION
	.align		4
        /*0000*/ 	.byte	0x04, 0x37
        /*0002*/ 	.short	(.L_7 - .L_6)
.L_6:
        /*0004*/ 	.word	0x00000082


	//----- nvinfo : EIATTR_KPARAM_INFO
	.align		4
.L_7:
        /*0008*/ 	.byte	0x04, 0x17
        /*000a*/ 	.short	(.L_9 - .L_8)
.L_8:
        /*000c*/ 	.word	0x00000000
        /*0010*/ 	.short	0x0003
        /*0012*/ 	.short	0x0018
        /*0014*/ 	.byte	0x00, 0xf0, 0x11, 0x00


	//----- nvinfo : EIATTR_KPARAM_INFO
	.align		4
.L_9:
        /*0018*/ 	.byte	0x04, 0x17
        /*001a*/ 	.short	(.L_11 - .L_10)
.L_10:
        /*001c*/ 	.word	0x00000000
        /*0020*/ 	.short	0x0002
        /*0022*/ 	.short	0x0010
        /*0024*/ 	.byte	0x00, 0xf5, 0x21, 0x00


	//----- nvinfo : EIATTR_KPARAM_INFO
	.align		4
.L_11:
        /*0028*/ 	.byte	0x04, 0x17
        /*002a*/ 	.short	(.L_13 - .L_12)
.L_12:
        /*002c*/ 	.word	0x00000000
        /*0030*/ 	.short	0x0001
        /*0032*/ 	.short	0x0008
        /*0034*/ 	.byte	0x00, 0xf5, 0x21, 0x00


	//----- nvinfo : EIATTR_KPARAM_INFO
	.align		4
.L_13:
        /*0038*/ 	.byte	0x04, 0x17
        /*003a*/ 	.short	(.L_15 - .L_14)
.L_14:
        /*003c*/ 	.word	0x00000000
        /*0040*/ 	.short	0x0000
        /*0042*/ 	.short	0x0000
        /*0044*/ 	.byte	0x00, 0xf5, 0x21, 0x00


	//----- nvinfo : EIATTR_SPARSE_MMA_MASK
	.align		4
.L_15:
        /*0048*/ 	.byte	0x03, 0x50
        /*004a*/ 	.short	0x0000


	//----- nvinfo : EIATTR_MAXREG_COUNT
	.align		4
        /*004c*/ 	.byte	0x03, 0x1b
        /*004e*/ 	.short	0x00ff


	//----- nvinfo : EIATTR_MERCURY_ISA_VERSION
	.align		4
        /*0050*/ 	.byte	0x03, 0x5f
        /*0052*/ 	.short	0x0101


	//----- nvinfo : EIATTR_VRC_CTA_INIT_COUNT
	.align		4
        /*0054*/ 	.byte	0x02, 0x4a
	.zero		1
	.zero		1


	//----- nvinfo : EIATTR_EXIT_INSTR_OFFSETS
	.align		4
        /*0058*/ 	.byte	0x04, 0x1c
        /*005a*/ 	.short	(.L_17 - .L_16)


	//   ....[0]....
.L_16:
        /*005c*/ 	.word	0x000000b0


	//   ....[1]....
        /*0060*/ 	.word	0x00000170


	//----- nvinfo : EIATTR_CBANK_PARAM_SIZE
	.align		4
.L_17:
        /*0064*/ 	.byte	0x03, 0x19
        /*0066*/ 	.short	0x001c


	//----- nvinfo : EIATTR_PARAM_CBANK
	.align		4
        /*0068*/ 	.byte	0x04, 0x0a
        /*006a*/ 	.short	(.L_19 - .L_18)
	.align		4
.L_18:
        /*006c*/ 	.word	index@(.nv.constant0._Z6mataddPiS_S_i)
        /*0070*/ 	.short	0x0380
        /*0072*/ 	.short	0x001c


	//----- nvinfo : EIATTR_SW_WAR
	.align		4
.L_19:
        /*0074*/ 	.byte	0x04, 0x36
        /*0076*/ 	.short	(.L_21 - .L_20)
.L_20:
        /*0078*/ 	.word	0x00000008
.L_21:


//--------------------- .nv.callgraph             --------------------------
	.section	.nv.callgraph,"",@"SHT_CUDA_CALLGRAPH"
	.align	4
	.sectionentsize	8
	.align		4
        /*0000*/ 	.word	0x00000000
	.align		4
        /*0004*/ 	.word	0xffffffff
	.align		4
        /*0008*/ 	.word	0x00000000
	.align		4
        /*000c*/ 	.word	0xfffffffe
	.align		4
        /*0010*/ 	.word	0x00000000
	.align		4
        /*0014*/ 	.word	0xfffffffd
	.align		4
        /*0018*/ 	.word	0x00000000
	.align		4
        /*001c*/ 	.word	0xfffffffc


//--------------------- .text._Z6mataddPiS_S_i    --------------------------
	.section	.text._Z6mataddPiS_S_i,"ax",@progbits
	.align	128
        .global         _Z6mataddPiS_S_i
        .type           _Z6mataddPiS_S_i,@function
        .size           _Z6mataddPiS_S_i,(.L_x_1 - _Z6mataddPiS_S_i)
        .other          _Z6mataddPiS_S_i,@"STO_CUDA_ENTRY STV_DEFAULT"
_Z6mataddPiS_S_i:
.text._Z6mataddPiS_S_i:
[----:B------:R-:W-:Y:S01]  /*0000*/  LDC R1, c[0x0][0x37c] ;  /* 0x0000df00ff017b82 */ /* 0x000fe20000000800 */
[----:B------:R-:W0:Y:S01]  /*0010*/  S2R R0, SR_CTAID.X ;  /* 0x0000000000007919 */ /* 0x000e220000002500 */
[----:B------:R-:W1:Y:S01]  /*0020*/  LDCU UR5, c[0x0][0x398] ;  /* 0x00007300ff0577ac */ /* 0x000e620008000800 */
[----:B------:R-:W0:Y:S01]  /*0030*/  S2R R3, SR_TID.X ;  /* 0x0000000000037919 */ /* 0x000e220000002100 */
[----:B------:R-:W2:Y:S01]  /*0040*/  S2R R2, SR_CTAID.Y ;  /* 0x0000000000027919 */ /* 0x000ea20000002600 */
[----:B------:R-:W2:Y:S01]  /*0050*/  S2R R5, SR_TID.Y ;  /* 0x0000000000057919 */ /* 0x000ea20000002200 */
[----:B-1----:R-:W-:Y:S01]  /*0060*/  UIMAD UR4, UR5, UR5, URZ ;  /* 0x00000005050472a4 */ /* 0x002fe2000f8e02ff */
[----:B0-----:R-:W-:Y:S02]  /*0070*/  LEA R0, R0, R3, 0x1 ;  /* 0x0000000300007211 */ /* 0x001fe400078e08ff */
[----:B--2---:R-:W-:-:S05]  /*0080*/  LEA R3, R2, R5, 0x1 ;  /* 0x0000000502037211 */ /* 0x004fca00078e08ff */
[----:B------:R-:W-:-:S05]  /*0090*/  IMAD R9, R3, UR5, R0 ;  /* 0x0000000503097c24 */ /* 0x000fca000f8e0200 */
[----:B------:R-:W-:-:S13]  /*00a0*/  ISETP.GE.AND P0, PT, R9, UR4, PT ;  /* 0x0000000409007c0c */ /* 0x000fda000bf06270 */
[----:B------:R-:W-:Y:S05]  /*00b0*/  @P0 EXIT ;  /* 0x000000000000094d */ /* 0x000fea0003800000 */
[----:B------:R-:W0:Y:S01]  /*00c0*/  LDC.64 R2, c[0x0][0x380] ;  /* 0x0000e000ff027b82 */ /* 0x000e220000000a00 */
[----:B------:R-:W1:Y:S07]  /*00d0*/  LDCU.64 UR4, c[0x0][0x358] ;  /* 0x00006b00ff0477ac */ /* 0x000e6e0008000a00 */
[----:B------:R-:W2:Y:S08]  /*00e0*/  LDC.64 R4, c[0x0][0x388] ;  /* 0x0000e200ff047b82 */ /* 0x000eb00000000a00 */
[----:B------:R-:W3:Y:S01]  /*00f0*/  LDC.64 R6, c[0x0][0x390] ;  /* 0x0000e400ff067b82 */ /* 0x000ee20000000a00 */
[----:B0-----:R-:W-:-:S06]  /*0100*/  IMAD.WIDE R2, R9, 0x4, R2 ;  /* 0x0000000409027825 */ /* 0x001fcc00078e0202 */
[----:B-1----:R-:W4:Y:S01]  /*0110*/  LDG.E R2, desc[UR4][R2.64] ;  /* 0x0000000402027981 */ /* 0x002f22000c1e1900 */
[----:B--2---:R-:W-:-:S06]  /*0120*/  IMAD.WIDE R4, R9, 0x4, R4 ;  /* 0x0000000409047825 */ /* 0x004fcc00078e0204 */
[----:B------:R-:W4:Y:S01]  /*0130*/  LDG.E R5, desc[UR4][R4.64] ;  /* 0x0000000404057981 */ /* 0x000f22000c1e1900 */
[----:B---3--:R-:W-:Y:S01]  /*0140*/  IMAD.WIDE R6, R9, 0x4, R6 ;  /* 0x0000000409067825 */ /* 0x008fe200078e0206 */
[----:B----4-:R-:W-:-:S05]  /*0150*/  IADD3 R9, PT, PT, R2, R5, RZ ;  /* 0x0000000502097210 */ /* 0x010fca0007ffe0ff */
[----:B------:R-:W-:Y:S01]  /*0160*/  STG.E desc[UR4][R6.64], R9 ;  /* 0x0000000906007986 */ /* 0x000fe2000c101904 */
[----:B------:R-:W-:Y:S05]  /*0170*/  EXIT ;  /* 0x000000000000794d */ /* 0x000fea0003800000 */
.L_x_0:
[----:B------:R-:W-:-:S00]  /*0180*/  BRA `(.L_x_0) ;  /* 0xfffffffc00fc7947 */ /* 0x000fc0000383ffff */
[----:B------:R-:W-:-:S00]  /*0190*/  NOP ;  /* 0x0000000000007918 */ /* 0x000fc00000000000 */
        /* <DEDUP_REMOVED lines=14> */
.L_x_1:


//--------------------- .nv.shared.reserved.0     --------------------------
	.section	.nv.shared.reserved.0,"aw",@nobits
	.weak		__nv_reservedSMEM_offset_0_alias
	.size		__nv_reservedSMEM_offset_0_alias, 0, 64
	.other		__nv_reservedSMEM_offset_0_alias,@"STO_CUDA_RESERVED_SHARED STV_DEFAULT"
__nv_reservedSMEM_offset_0_alias:
	.zero		0
	.zero		64


//--------------------- .nv.constant0._Z6mataddPiS_S_i --------------------------
	.section	.nv.constant0._Z6mataddPiS_S_i,"a",@progbits
	.sectionflags	@""
	.align	4
.nv.constant0._Z6mataddPiS_S_i:
	.zero		924


//--------------------- SYMBOLS --------------------------

	.type		.nv.reservedSmem.offset0,@object
	.size		.nv.reservedSmem.offset0,0x4
